//
// Generated by NVIDIA NVVM Compiler
//
// Compiler Build ID: CL-36424714
// Cuda compilation tools, release 13.0, V13.0.88
// Based on NVVM 20.0.0
//

.version 9.0
.target sm_100
.address_size 64

	// .globl	_Z14invsqrt_kernelPfPKfx

.visible .entry _Z14invsqrt_kernelPfPKfx(
	.param .u64 .ptr .align 1 _Z14invsqrt_kernelPfPKfx_param_0,
	.param .u64 .ptr .align 1 _Z14invsqrt_kernelPfPKfx_param_1,
	.param .u64 _Z14invsqrt_kernelPfPKfx_param_2
)
{
	.reg .pred 	%p<2>;
	.reg .b32 	%r<8>;
	.reg .b32 	%f<7>;
	.reg .b64 	%rd<10>;

	ld.param.u64 	%rd2, [_Z14invsqrt_kernelPfPKfx_param_0];
	ld.param.u64 	%rd3, [_Z14invsqrt_kernelPfPKfx_param_1];
	ld.param.u64 	%rd4, [_Z14invsqrt_kernelPfPKfx_param_2];
	mov.u32 	%r1, %ctaid.x;
	mov.u32 	%r2, %ntid.x;
	mov.u32 	%r3, %tid.x;
	mad.lo.s32 	%r4, %r1, %r2, %r3;
	cvt.u64.u32 	%rd1, %r4;
	setp.le.s64 	%p1, %rd4, %rd1;
	@%p1 bra 	$L__BB0_2;
	cvta.to.global.u64 	%rd5, %rd3;
	cvta.to.global.u64 	%rd6, %rd2;
	shl.b64 	%rd7, %rd1, 2;
	add.s64 	%rd8, %rd5, %rd7;
	ld.global.f32 	%f1, [%rd8];
	mul.f32 	%f2, %f1, 0fBF000000;
	mov.b32 	%r5, %f1;
	shr.s32 	%r6, %r5, 1;
	sub.s32 	%r7, 1597463007, %r6;
	mov.b32 	%f3, %r7;
	mul.f32 	%f4, %f2, %f3;
	fma.rn.f32 	%f5, %f4, %f3, 0f3FC00000;
	mul.f32 	%f6, %f5, %f3;
	add.s64 	%rd9, %rd6, %rd7;
	st.global.f32 	[%rd9], %f6;
$L__BB0_2:
	ret;

}


// ===== COMPILED SASS (sm_100) =====

	.target	sm_100

	.elftype	@"ET_EXEC"


//--------------------- .note.nv.tkinfo           --------------------------
	.section	.note.nv.tkinfo,"",@"SHT_NOTE"
	.sectionflags	@"SHF_NOTE_NV_TKINFO"
	.tkinfo
        /*0018*/ 	.word	0x00000002
        /*0030*/ 	.string	""
        /*0030*/ 	.string	"ptxas"
        /*0030*/ 	.string	"Cuda compilation tools, release 13.0, V13.0.88"
        /*0030*/ 	.string	"Build cuda_13.0.r13.0/compiler.36424714_0"
        /*0030*/ 	.string	"-arch sm_100 -m 64 "



//--------------------- .note.nv.cuinfo           --------------------------
	.section	.note.nv.cuinfo,"",@"SHT_NOTE"
	.sectionflags	@"SHF_NOTE_NV_CUINFO"
        /*0018*/ 	.short	0x0002
        /*001a*/ 	.short	0x0064
        /*001c*/ 	.short	0x0082
	.zero		2


//--------------------- .nv.info                  --------------------------
	.section	.nv.info,"",@"SHT_CUDA_INFO"
	.align	4


	//----- nvinfo : EIATTR_REGCOUNT
	.align		4
        /*0000*/ 	.byte	0x04, 0x2f
        /*0002*/ 	.short	(.L_1 - .L_0)
	.align		4
.L_0:
        /*0004*/ 	.word	index@(_Z14invsqrt_kernelPfPKfx)
        /*0008*/ 	.word	0x0000000a


	//----- nvinfo : EIATTR_FRAME_SIZE
	.align		4
.L_1:
        /*000c*/ 	.byte	0x04, 0x11
        /*000e*/ 	.short	(.L_3 - .L_2)
	.align		4
.L_2:
        /*0010*/ 	.word	index@(_Z14invsqrt_kernelPfPKfx)
        /*0014*/ 	.word	0x00000000


	//----- nvinfo : EIATTR_MIN_STACK_SIZE
	.align		4
.L_3:
        /*0018*/ 	.byte	0x04, 0x12
        /*001a*/ 	.short	(.L_5 - .L_4)
	.align		4
.L_4:
        /*001c*/ 	.word	index@(_Z14invsqrt_kernelPfPKfx)
        /*0020*/ 	.word	0x00000000
.L_5:


//--------------------- .nv.compat                --------------------------
	.section	.nv.compat,"",@"SHT_CUDA_COMPAT_INFO"
	.align	4
        /*0000*/ 	.byte	0x02, 0x09, 0x00, 0x00, 0x02, 0x02, 0x01, 0x00, 0x02, 0x05, 0x05, 0x00, 0x03, 0x07, 0x01, 0x01
        /*0010*/ 	.byte	0x02, 0x03, 0x00, 0x00, 0x02, 0x06, 0x01, 0x00, 0x04, 0x0b, 0x08, 0x00, 0x09, 0x00, 0x00, 0x00
        /*0020*/ 	.byte	0x00, 0x00, 0x00, 0x00


//--------------------- .nv.info._Z14invsqrt_kernelPfPKfx --------------------------
	.section	.nv.info._Z14invsqrt_kernelPfPKfx,"",@"SHT_CUDA_INFO"
	.sectionflags	@""
	.align	4


	//----- nvinfo : EIATTR_CUDA_API_VERSION
	.align		4
        /*0000*/ 	.byte	0x04, 0x37
        /*0002*/ 	.short	(.L_7 - .L_6)
.L_6:
        /*0004*/ 	.word	0x00000082


	//----- nvinfo : EIATTR_KPARAM_INFO
	.align		4
.L_7:
        /*0008*/ 	.byte	0x04, 0x17
        /*000a*/ 	.short	(.L_9 - .L_8)
.L_8:
        /*000c*/ 	.word	0x00000000
        /*0010*/ 	.short	0x0002
        /*0012*/ 	.short	0x0010
        /*0014*/ 	.byte	0x00, 0xf0, 0x21, 0x00


	//----- nvinfo : EIATTR_KPARAM_INFO
	.align		4
.L_9:
        /*0018*/ 	.byte	0x04, 0x17
        /*001a*/ 	.short	(.L_11 - .L_10)
.L_10:
        /*001c*/ 	.word	0x00000000
        /*0020*/ 	.short	0x0001
        /*0022*/ 	.short	0x0008
        /*0024*/ 	.byte	0x00, 0xf5, 0x21, 0x00


	//----- nvinfo : EIATTR_KPARAM_INFO
	.align		4
.L_11:
        /*0028*/ 	.byte	0x04, 0x17
        /*002a*/ 	.short	(.L_13 - .L_12)
.L_12:
        /*002c*/ 	.word	0x00000000
        /*0030*/ 	.short	0x0000
        /*0032*/ 	.short	0x0000
        /*0034*/ 	.byte	0x00, 0xf5, 0x21, 0x00


	//----- nvinfo : EIATTR_SPARSE_MMA_MASK
	.align		4
.L_13:
        /*0038*/ 	.byte	0x03, 0x50
        /*003a*/ 	.short	0x0000


	//----- nvinfo : EIATTR_MAXREG_COUNT
	.align		4
        /*003c*/ 	.byte	0x03, 0x1b
        /*003e*/ 	.short	0x00ff


	//----- nvinfo : EIATTR_MERCURY_ISA_VERSION
	.align		4
        /*0040*/ 	.byte	0x03, 0x5f
        /*0042*/ 	.short	0x0101


	//----- nvinfo : EIATTR_VRC_CTA_INIT_COUNT
	.align		4
        /*0044*/ 	.byte	0x02, 0x4a
	.zero		1
	.zero		1


	//----- nvinfo : EIATTR_EXIT_INSTR_OFFSETS
	.align		4
        /*0048*/ 	.byte	0x04, 0x1c
        /*004a*/ 	.short	(.L_15 - .L_14)


	//   ....[0]....
.L_14:
        /*004c*/ 	.word	0x00000080


	//   ....[1]....
        /*0050*/ 	.word	0x00000190


	//----- nvinfo : EIATTR_CBANK_PARAM_SIZE
	.align		4
.L_15:
        /*0054*/ 	.byte	0x03, 0x19
        /*0056*/ 	.short	0x0018


	//----- nvinfo : EIATTR_PARAM_CBANK
	.align		4
        /*0058*/ 	.byte	0x04, 0x0a
        /*005a*/ 	.short	(.L_17 - .L_16)
	.align		4
.L_16:
        /*005c*/ 	.word	index@(.nv.constant0._Z14invsqrt_kernelPfPKfx)
        /*0060*/ 	.short	0x0380
        /*0062*/ 	.short	0x0018


	//----- nvinfo : EIATTR_SW_WAR
	.align		4
.L_17:
        /*0064*/ 	.byte	0x04, 0x36
        /*0066*/ 	.short	(.L_19 - .L_18)
.L_18:
        /*0068*/ 	.word	0x00000008
.L_19:


//--------------------- .nv.callgraph             --------------------------
	.section	.nv.callgraph,"",@"SHT_CUDA_CALLGRAPH"
	.align	4
	.sectionentsize	8
	.align		4
        /*0000*/ 	.word	0x00000000
	.align		4
        /*0004*/ 	.word	0xffffffff
	.align		4
        /*0008*/ 	.word	0x00000000
	.align		4
        /*000c*/ 	.word	0xfffffffe
	.align		4
        /*0010*/ 	.word	0x00000000
	.align		4
        /*0014*/ 	.word	0xfffffffd
	.align		4
        /*0018*/ 	.word	0x00000000
	.align		4
        /*001c*/ 	.word	0xfffffffc


//--------------------- .text._Z14invsqrt_kernelPfPKfx --------------------------
	.section	.text._Z14invsqrt_kernelPfPKfx,"ax",@progbits
	.align	128
        .global         _Z14invsqrt_kernelPfPKfx
        .type           _Z14invsqrt_kernelPfPKfx,@function
        .size           _Z14invsqrt_kernelPfPKfx,(.L_x_1 - _Z14invsqrt_kernelPfPKfx)
        .other          _Z14invsqrt_kernelPfPKfx,@"STO_CUDA_ENTRY STV_DEFAULT"
_Z14invsqrt_kernelPfPKfx:
.text._Z14invsqrt_kernelPfPKfx:
[----:B------:R-:W-:Y:S01]  /*0000*/  LDC R1, c[0x0][0x37c] ;  /* 0x0000df00ff017b82 */ /* 0x000fe20000000800 */
[----:B------:R-:W0:Y:S07]  /*0010*/  S2R R3, SR_TID.X ;  /* 0x0000000000037919 */ /* 0x000e2e0000002100 */
[----:B------:R-:W0:Y:S01]  /*0020*/  S2UR UR4, SR_CTAID.X ;  /* 0x00000000000479c3 */ /* 0x000e220000002500 */
[----:B------:R-:W1:Y:S07]  /*0030*/  LDCU.64 UR6, c[0x0][0x390] ;  /* 0x00007200ff0677ac */ /* 0x000e6e0008000a00 */
[----:B------:R-:W0:Y:S02]  /*0040*/  LDC R0, c[0x0][0x360] ;  /* 0x0000d800ff007b82 */ /* 0x000e240000000800 */
[----:B0-----:R-:W-:-:S05]  /*0050*/  IMAD R0, R0, UR4, R3 ;  /* 0x0000000400007c24 */ /* 0x001fca000f8e0203 */
[----:B-1----:R-:W-:-:S04]  /*0060*/  ISETP.GE.U32.AND P0, PT, R0, UR6, PT ;  /* 0x0000000600007c0c */ /* 0x002fc8000bf06070 */
[----:B------:R-:W-:-:S13]  /*0070*/  ISETP.GE.AND.EX P0, PT, RZ, UR7, PT, P0 ;  /* 0x00000007ff007c0c */ /* 0x000fda000bf06300 */
[----:B------:R-:W-:Y:S05]  /*0080*/  @P0 EXIT ;  /* 0x000000000000094d */ /* 0x000fea0003800000 */
[----:B------:R-:W0:Y:S01]  /*0090*/  LDCU.128 UR8, c[0x0][0x380] ;  /* 0x00007000ff0877ac */ /* 0x000e220008000c00 */
[----:B------:R-:W-:Y:S01]  /*00a0*/  IMAD.SHL.U32 R4, R0, 0x4, RZ ;  /* 0x0000000400047824 */ /* 0x000fe200078e00ff */
[----:B------:R-:W-:Y:S01]  /*00b0*/  SHF.R.U32.HI R5, RZ, 0x1e, R0 ;  /* 0x0000001eff057819 */ /* 0x000fe20000011600 */
[----:B------:R-:W1:Y:S03]  /*00c0*/  LDCU.64 UR4, c[0x0][0x358] ;  /* 0x00006b00ff0477ac */ /* 0x000e660008000a00 */
[----:B0-----:R-:W-:-:S04]  /*00d0*/  IADD3 R2, P0, PT, R4, UR10, RZ ;  /* 0x0000000a04027c10 */ /* 0x001fc8000ff1e0ff */
[----:B------:R-:W-:-:S05]  /*00e0*/  IADD3.X R3, PT, PT, R5, UR11, RZ, P0, !PT ;  /* 0x0000000b05037c10 */ /* 0x000fca00087fe4ff */
[----:B-1----:R-:W2:Y:S01]  /*00f0*/  LDG.E R2, desc[UR4][R2.64] ;  /* 0x0000000402027981 */ /* 0x002ea2000c1e1900 */
[----:B------:R-:W-:-:S04]  /*0100*/  IADD3 R4, P0, PT, R4, UR8, RZ ;  /* 0x0000000804047c10 */ /* 0x000fc8000ff1e0ff */
[----:B------:R-:W-:Y:S02]  /*0110*/  IADD3.X R5, PT, PT, R5, UR9, RZ, P0, !PT ;  /* 0x0000000905057c10 */ /* 0x000fe400087fe4ff */
[----:B--2---:R-:W-:-:S04]  /*0120*/  SHF.R.S32.HI R0, RZ, 0x1, R2 ;  /* 0x00000001ff007819 */ /* 0x004fc80000011402 */
[----:B------:R-:W-:Y:S01]  /*0130*/  IADD3 R7, PT, PT, -R0, 0x5f3759df, RZ ;  /* 0x5f3759df00077810 */ /* 0x000fe20007ffe1ff */
[----:B------:R-:W-:-:S04]  /*0140*/  FMUL R0, R2, -0.5 ;  /* 0xbf00000002007820 */ /* 0x000fc80000400000 */
[----:B------:R-:W-:-:S04]  /*0150*/  FMUL R0, R0, R7 ;  /* 0x0000000700007220 */ /* 0x000fc80000400000 */
[----:B------:R-:W-:-:S04]  /*0160*/  FFMA R0, R7, R0, 1.5 ;  /* 0x3fc0000007007423 */ /* 0x000fc80000000000 */
[----:B------:R-:W-:-:S05]  /*0170*/  FMUL R7, R7, R0 ;  /* 0x0000000007077220 */ /* 0x000fca0000400000 */
[----:B------:R-:W-:Y:S01]  /*0180*/  STG.E desc[UR4][R4.64], R7 ;  /* 0x0000000704007986 */ /* 0x000fe2000c101904 */
[----:B------:R-:W-:Y:S05]  /*0190*/  EXIT ;  /* 0x000000000000794d */ /* 0x000fea0003800000 */
.L_x_0:
[----:B------:R-:W-:-:S00]  /*01a0*/  BRA `(.L_x_0) ;  /* 0xfffffffc00fc7947 */ /* 0x000fc0000383ffff */
[----:B------:R-:W-:-:S00]  /*01b0*/  NOP ;  /* 0x0000000000007918 */ /* 0x000fc00000000000 */
        /* <DEDUP_REMOVED lines=12> */
.L_x_1:


//--------------------- .nv.shared.reserved.0     --------------------------
	.section	.nv.shared.reserved.0,"aw",@nobits
	.weak		__nv_reservedSMEM_offset_0_alias
	.size		__nv_reservedSMEM_offset_0_alias, 0, 64
	.other		__nv_reservedSMEM_offset_0_alias,@"STO_CUDA_RESERVED_SHARED STV_DEFAULT"
__nv_reservedSMEM_offset_0_alias:
	.zero		0
	.zero		64


//--------------------- .nv.constant0._Z14invsqrt_kernelPfPKfx --------------------------
	.section	.nv.constant0._Z14invsqrt_kernelPfPKfx,"a",@progbits
	.sectionflags	@""
	.align	4
.nv.constant0._Z14invsqrt_kernelPfPKfx:
	.zero		920


//--------------------- SYMBOLS --------------------------

	.type		.nv.reservedSmem.offset0,@object
	.size		.nv.reservedSmem.offset0,0x4
